//
// Generated by NVIDIA NVVM Compiler
//
// Compiler Build ID: CL-36424714
// Cuda compilation tools, release 13.0, V13.0.88
// Based on NVVM 20.0.0
//

.version 9.0
.target sm_100
.address_size 64

	// .globl	_Z11additionGPUPfS_S_i

.visible .entry _Z11additionGPUPfS_S_i(
	.param .u64 .ptr .align 1 _Z11additionGPUPfS_S_i_param_0,
	.param .u64 .ptr .align 1 _Z11additionGPUPfS_S_i_param_1,
	.param .u64 .ptr .align 1 _Z11additionGPUPfS_S_i_param_2,
	.param .u32 _Z11additionGPUPfS_S_i_param_3
)
{
	.reg .pred 	%p<2>;
	.reg .b32 	%r<6>;
	.reg .b32 	%f<4>;
	.reg .b64 	%rd<11>;

	ld.param.u64 	%rd1, [_Z11additionGPUPfS_S_i_param_0];
	ld.param.u64 	%rd2, [_Z11additionGPUPfS_S_i_param_1];
	ld.param.u64 	%rd3, [_Z11additionGPUPfS_S_i_param_2];
	ld.param.u32 	%r2, [_Z11additionGPUPfS_S_i_param_3];
	mov.u32 	%r3, %ctaid.x;
	mov.u32 	%r4, %ntid.x;
	mov.u32 	%r5, %tid.x;
	mad.lo.s32 	%r1, %r3, %r4, %r5;
	setp.ge.s32 	%p1, %r1, %r2;
	@%p1 bra 	$L__BB0_2;
	cvta.to.global.u64 	%rd4, %rd1;
	cvta.to.global.u64 	%rd5, %rd2;
	cvta.to.global.u64 	%rd6, %rd3;
	mul.wide.s32 	%rd7, %r1, 4;
	add.s64 	%rd8, %rd4, %rd7;
	ld.global.f32 	%f1, [%rd8];
	add.s64 	%rd9, %rd5, %rd7;
	ld.global.f32 	%f2, [%rd9];
	add.f32 	%f3, %f1, %f2;
	add.s64 	%rd10, %rd6, %rd7;
	st.global.f32 	[%rd10], %f3;
$L__BB0_2:
	ret;

}


// ===== COMPILED SASS (sm_100) =====

	.target	sm_100

	.elftype	@"ET_EXEC"


//--------------------- .note.nv.tkinfo           --------------------------
	.section	.note.nv.tkinfo,"",@"SHT_NOTE"
	.sectionflags	@"SHF_NOTE_NV_TKINFO"
	.tkinfo
        /*0018*/ 	.word	0x00000002
        /*0030*/ 	.string	""
        /*0030*/ 	.string	"ptxas"
        /*0030*/ 	.string	"Cuda compilation tools, release 13.0, V13.0.88"
        /*0030*/ 	.string	"Build cuda_13.0.r13.0/compiler.36424714_0"
        /*0030*/ 	.string	"-arch sm_100 -m 64 "



//--------------------- .note.nv.cuinfo           --------------------------
	.section	.note.nv.cuinfo,"",@"SHT_NOTE"
	.sectionflags	@"SHF_NOTE_NV_CUINFO"
        /*0018*/ 	.short	0x0002
        /*001a*/ 	.short	0x0064
        /*001c*/ 	.short	0x0082
	.zero		2


//--------------------- .nv.info                  --------------------------
	.section	.nv.info,"",@"SHT_CUDA_INFO"
	.align	4


	//----- nvinfo : EIATTR_REGCOUNT
	.align		4
        /*0000*/ 	.byte	0x04, 0x2f
        /*0002*/ 	.short	(.L_1 - .L_0)
	.align		4
.L_0:
        /*0004*/ 	.word	index@(_Z11additionGPUPfS_S_i)
        /*0008*/ 	.word	0x0000000c


	//----- nvinfo : EIATTR_FRAME_SIZE
	.align		4
.L_1:
        /*000c*/ 	.byte	0x04, 0x11
        /*000e*/ 	.short	(.L_3 - .L_2)
	.align		4
.L_2:
        /*0010*/ 	.word	index@(_Z11additionGPUPfS_S_i)
        /*0014*/ 	.word	0x00000000


	//----- nvinfo : EIATTR_MIN_STACK_SIZE
	.align		4
.L_3:
        /*0018*/ 	.byte	0x04, 0x12
        /*001a*/ 	.short	(.L_5 - .L_4)
	.align		4
.L_4:
        /*001c*/ 	.word	index@(_Z11additionGPUPfS_S_i)
        /*0020*/ 	.word	0x00000000
.L_5:


//--------------------- .nv.compat                --------------------------
	.section	.nv.compat,"",@"SHT_CUDA_COMPAT_INFO"
	.align	4
        /*0000*/ 	.byte	0x02, 0x09, 0x00, 0x00, 0x02, 0x02, 0x01, 0x00, 0x02, 0x05, 0x05, 0x00, 0x03, 0x07, 0x01, 0x01
        /*0010*/ 	.byte	0x02, 0x03, 0x00, 0x00, 0x02, 0x06, 0x01, 0x00, 0x04, 0x0b, 0x08, 0x00, 0x09, 0x00, 0x00, 0x00
        /*0020*/ 	.byte	0x00, 0x00, 0x00, 0x00


//--------------------- .nv.info._Z11additionGPUPfS_S_i --------------------------
	.section	.nv.info._Z11additionGPUPfS_S_i,"",@"SHT_CUDA_INFO"
	.sectionflags	@""
	.align	4


	//----- nvinfo : EIATTR_CUDA_API_VERSION
	.align		4
        /*0000*/ 	.byte	0x04, 0x37
        /*0002*/ 	.short	(.L_7 - .L_6)
.L_6:
        /*0004*/ 	.word	0x00000082


	//----- nvinfo : EIATTR_KPARAM_INFO
	.align		4
.L_7:
        /*0008*/ 	.byte	0x04, 0x17
        /*000a*/ 	.short	(.L_9 - .L_8)
.L_8:
        /*000c*/ 	.word	0x00000000
        /*0010*/ 	.short	0x0003
        /*0012*/ 	.short	0x0018
        /*0014*/ 	.byte	0x00, 0xf0, 0x11, 0x00


	//----- nvinfo : EIATTR_KPARAM_INFO
	.align		4
.L_9:
        /*0018*/ 	.byte	0x04, 0x17
        /*001a*/ 	.short	(.L_11 - .L_10)
.L_10:
        /*001c*/ 	.word	0x00000000
        /*0020*/ 	.short	0x0002
        /*0022*/ 	.short	0x0010
        /*0024*/ 	.byte	0x00, 0xf5, 0x21, 0x00


	//----- nvinfo : EIATTR_KPARAM_INFO
	.align		4
.L_11:
        /*0028*/ 	.byte	0x04, 0x17
        /*002a*/ 	.short	(.L_13 - .L_12)
.L_12:
        /*002c*/ 	.word	0x00000000
        /*0030*/ 	.short	0x0001
        /*0032*/ 	.short	0x0008
        /*0034*/ 	.byte	0x00, 0xf5, 0x21, 0x00


	//----- nvinfo : EIATTR_KPARAM_INFO
	.align		4
.L_13:
        /*0038*/ 	.byte	0x04, 0x17
        /*003a*/ 	.short	(.L_15 - .L_14)
.L_14:
        /*003c*/ 	.word	0x00000000
        /*0040*/ 	.short	0x0000
        /*0042*/ 	.short	0x0000
        /*0044*/ 	.byte	0x00, 0xf5, 0x21, 0x00


	//----- nvinfo : EIATTR_SPARSE_MMA_MASK
	.align		4
.L_15:
        /*0048*/ 	.byte	0x03, 0x50
        /*004a*/ 	.short	0x0000


	//----- nvinfo : EIATTR_MAXREG_COUNT
	.align		4
        /*004c*/ 	.byte	0x03, 0x1b
        /*004e*/ 	.short	0x00ff


	//----- nvinfo : EIATTR_MERCURY_ISA_VERSION
	.align		4
        /*0050*/ 	.byte	0x03, 0x5f
        /*0052*/ 	.short	0x0101


	//----- nvinfo : EIATTR_VRC_CTA_INIT_COUNT
	.align		4
        /*0054*/ 	.byte	0x02, 0x4a
	.zero		1
	.zero		1


	//----- nvinfo : EIATTR_EXIT_INSTR_OFFSETS
	.align		4
        /*0058*/ 	.byte	0x04, 0x1c
        /*005a*/ 	.short	(.L_17 - .L_16)


	//   ....[0]....
.L_16:
        /*005c*/ 	.word	0x00000070


	//   ....[1]....
        /*0060*/ 	.word	0x00000130


	//----- nvinfo : EIATTR_CBANK_PARAM_SIZE
	.align		4
.L_17:
        /*0064*/ 	.byte	0x03, 0x19
        /*0066*/ 	.short	0x001c


	//----- nvinfo : EIATTR_PARAM_CBANK
	.align		4
        /*0068*/ 	.byte	0x04, 0x0a
        /*006a*/ 	.short	(.L_19 - .L_18)
	.align		4
.L_18:
        /*006c*/ 	.word	index@(.nv.constant0._Z11additionGPUPfS_S_i)
        /*0070*/ 	.short	0x0380
        /*0072*/ 	.short	0x001c


	//----- nvinfo : EIATTR_SW_WAR
	.align		4
.L_19:
        /*0074*/ 	.byte	0x04, 0x36
        /*0076*/ 	.short	(.L_21 - .L_20)
.L_20:
        /*0078*/ 	.word	0x00000008
.L_21:


//--------------------- .nv.callgraph             --------------------------
	.section	.nv.callgraph,"",@"SHT_CUDA_CALLGRAPH"
	.align	4
	.sectionentsize	8
	.align		4
        /*0000*/ 	.word	0x00000000
	.align		4
        /*0004*/ 	.word	0xffffffff
	.align		4
        /*0008*/ 	.word	0x00000000
	.align		4
        /*000c*/ 	.word	0xfffffffe
	.align		4
        /*0010*/ 	.word	0x00000000
	.align		4
        /*0014*/ 	.word	0xfffffffd
	.align		4
        /*0018*/ 	.word	0x00000000
	.align		4
        /*001c*/ 	.word	0xfffffffc


//--------------------- .text._Z11additionGPUPfS_S_i --------------------------
	.section	.text._Z11additionGPUPfS_S_i,"ax",@progbits
	.align	128
        .global         _Z11additionGPUPfS_S_i
        .type           _Z11additionGPUPfS_S_i,@function
        .size           _Z11additionGPUPfS_S_i,(.L_x_1 - _Z11additionGPUPfS_S_i)
        .other          _Z11additionGPUPfS_S_i,@"STO_CUDA_ENTRY STV_DEFAULT"
_Z11additionGPUPfS_S_i:
.text._Z11additionGPUPfS_S_i:
[----:B------:R-:W-:Y:S01]  /*0000*/  LDC R1, c[0x0][0x37c] ;  /* 0x0000df00ff017b82 */ /* 0x000fe20000000800 */
[----:B------:R-:W0:Y:S07]  /*0010*/  S2R R0, SR_TID.X ;  /* 0x0000000000007919 */ /* 0x000e2e0000002100 */
[----:B------:R-:W0:Y:S01]  /*0020*/  S2UR UR4, SR_CTAID.X ;  /* 0x00000000000479c3 */ /* 0x000e220000002500 */
[----:B------:R-:W1:Y:S07]  /*0030*/  LDCU UR5, c[0x0][0x398] ;  /* 0x00007300ff0577ac */ /* 0x000e6e0008000800 */
[----:B------:R-:W0:Y:S02]  /*0040*/  LDC R9, c[0x0][0x360] ;  /* 0x0000d800ff097b82 */ /* 0x000e240000000800 */
[----:B0-----:R-:W-:-:S05]  /*0050*/  IMAD R9, R9, UR4, R0 ;  /* 0x0000000409097c24 */ /* 0x001fca000f8e0200 */
[----:B-1----:R-:W-:-:S13]  /*0060*/  ISETP.GE.AND P0, PT, R9, UR5, PT ;  /* 0x0000000509007c0c */ /* 0x002fda000bf06270 */
[----:B------:R-:W-:Y:S05]  /*0070*/  @P0 EXIT ;  /* 0x000000000000094d */ /* 0x000fea0003800000 */
[----:B------:R-:W0:Y:S01]  /*0080*/  LDC.64 R2, c[0x0][0x380] ;  /* 0x0000e000ff027b82 */ /* 0x000e220000000a00 */
[----:B------:R-:W1:Y:S07]  /*0090*/  LDCU.64 UR4, c[0x0][0x358] ;  /* 0x00006b00ff0477ac */ /* 0x000e6e0008000a00 */
[----:B------:R-:W2:Y:S08]  /*00a0*/  LDC.64 R4, c[0x0][0x388] ;  /* 0x0000e200ff047b82 */ /* 0x000eb00000000a00 */
[----:B------:R-:W3:Y:S01]  /*00b0*/  LDC.64 R6, c[0x0][0x390] ;  /* 0x0000e400ff067b82 */ /* 0x000ee20000000a00 */
[----:B0-----:R-:W-:-:S06]  /*00c0*/  IMAD.WIDE R2, R9, 0x4, R2 ;  /* 0x0000000409027825 */ /* 0x001fcc00078e0202 */
[----:B-1----:R-:W4:Y:S01]  /*00d0*/  LDG.E R2, desc[UR4][R2.64] ;  /* 0x0000000402027981 */ /* 0x002f22000c1e1900 */
[----:B--2---:R-:W-:-:S06]  /*00e0*/  IMAD.WIDE R4, R9, 0x4, R4 ;  /* 0x0000000409047825 */ /* 0x004fcc00078e0204 */
[----:B------:R-:W4:Y:S01]  /*00f0*/  LDG.E R5, desc[UR4][R4.64] ;  /* 0x0000000404057981 */ /* 0x000f22000c1e1900 */
[----:B---3--:R-:W-:-:S04]  /*0100*/  IMAD.WIDE R6, R9, 0x4, R6 ;  /* 0x0000000409067825 */ /* 0x008fc800078e0206 */
[----:B----4-:R-:W-:-:S05]  /*0110*/  FADD R9, R2, R5 ;  /* 0x0000000502097221 */ /* 0x010fca0000000000 */
[----:B------:R-:W-:Y:S01]  /*0120*/  STG.E desc[UR4][R6.64], R9 ;  /* 0x0000000906007986 */ /* 0x000fe2000c101904 */
[----:B------:R-:W-:Y:S05]  /*0130*/  EXIT ;  /* 0x000000000000794d */ /* 0x000fea0003800000 */
.L_x_0:
[----:B------:R-:W-:-:S00]  /*0140*/  BRA `(.L_x_0) ;  /* 0xfffffffc00fc7947 */ /* 0x000fc0000383ffff */
[----:B------:R-:W-:-:S00]  /*0150*/  NOP ;  /* 0x0000000000007918 */ /* 0x000fc00000000000 */
        /* <DEDUP_REMOVED lines=10> */
.L_x_1:


//--------------------- .nv.shared.reserved.0     --------------------------
	.section	.nv.shared.reserved.0,"aw",@nobits
	.weak		__nv_reservedSMEM_offset_0_alias
	.size		__nv_reservedSMEM_offset_0_alias, 0, 64
	.other		__nv_reservedSMEM_offset_0_alias,@"STO_CUDA_RESERVED_SHARED STV_DEFAULT"
__nv_reservedSMEM_offset_0_alias:
	.zero		0
	.zero		64


//--------------------- .nv.constant0._Z11additionGPUPfS_S_i --------------------------
	.section	.nv.constant0._Z11additionGPUPfS_S_i,"a",@progbits
	.sectionflags	@""
	.align	4
.nv.constant0._Z11additionGPUPfS_S_i:
	.zero		924


//--------------------- SYMBOLS --------------------------

	.type		.nv.reservedSmem.offset0,@object
	.size		.nv.reservedSmem.offset0,0x4
